	.headerflags	@"EF_CUDA_TEXMODE_UNIFIED EF_CUDA_64BIT_ADDRESS EF_CUDA_ACCELERATORS EF_CUDA_SM90 EF_CUDA_VIRTUAL_SM(EF_CUDA_SM90)"
	.elftype	@"ET_EXEC"


//--------------------- .nv.info                  --------------------------
	.section	.nv.info,"",@"SHT_CUDA_INFO"
	.align	4


	//----- nvinfo : EIATTR_REGCOUNT
	.align		4
        /*0000*/ 	.byte	0x04, 0x2f
        /*0002*/ 	.short	(.L_1 - .L_0)
	.align		4
.L_0:
        /*0004*/ 	.word	index@(triton_poi_fused_cat_hardtanh_backward_5)
        /*0008*/ 	.word	0x0000000d


	//----- nvinfo : EIATTR_MIN_STACK_SIZE
	.align		4
.L_1:
        /*000c*/ 	.byte	0x04, 0x12
        /*000e*/ 	.short	(.L_3 - .L_2)
	.align		4
.L_2:
        /*0010*/ 	.word	index@(triton_poi_fused_cat_hardtanh_backward_5)
        /*0014*/ 	.word	0x00000000


	//----- nvinfo : EIATTR_FRAME_SIZE
	.align		4
.L_3:
        /*0018*/ 	.byte	0x04, 0x11
        /*001a*/ 	.short	(.L_5 - .L_4)
	.align		4
.L_4:
        /*001c*/ 	.word	index@(triton_poi_fused_cat_hardtanh_backward_5)
        /*0020*/ 	.word	0x00000000


	//----- nvinfo : EIATTR_MIN_STACK_SIZE
	.align		4
.L_5:
        /*0024*/ 	.byte	0x04, 0x12
        /*0026*/ 	.short	(.L_7 - .L_6)
	.align		4
.L_6:
        /*0028*/ 	.word	index@(triton_poi_fused_cat_hardtanh_backward_5)
        /*002c*/ 	.word	0x00000000
.L_7:


//--------------------- .nv.info.triton_poi_fused_cat_hardtanh_backward_5 --------------------------
	.section	.nv.info.triton_poi_fused_cat_hardtanh_backward_5,"",@"SHT_CUDA_INFO"
	.sectionflags	@""
	.align	4


	//----- nvinfo : EIATTR_CUDA_API_VERSION
	.align		4
        /*0000*/ 	.byte	0x04, 0x37
        /*0002*/ 	.short	(.L_9 - .L_8)
.L_8:
        /*0004*/ 	.word	0x0000007c


	//----- nvinfo : EIATTR_KPARAM_INFO
	.align		4
.L_9:
        /*0008*/ 	.byte	0x04, 0x17
        /*000a*/ 	.short	(.L_11 - .L_10)
.L_10:
        /*000c*/ 	.word	0x00000000
        /*0010*/ 	.short	0x0002
        /*0012*/ 	.short	0x0010
        /*0014*/ 	.byte	0x00, 0xf0, 0x11, 0x00


	//----- nvinfo : EIATTR_KPARAM_INFO
	.align		4
.L_11:
        /*0018*/ 	.byte	0x04, 0x17
        /*001a*/ 	.short	(.L_13 - .L_12)
.L_12:
        /*001c*/ 	.word	0x00000000
        /*0020*/ 	.short	0x0001
        /*0022*/ 	.short	0x0008
        /*0024*/ 	.byte	0x00, 0xf4, 0x21, 0x00


	//----- nvinfo : EIATTR_KPARAM_INFO
	.align		4
.L_13:
        /*0028*/ 	.byte	0x04, 0x17
        /*002a*/ 	.short	(.L_15 - .L_14)
.L_14:
        /*002c*/ 	.word	0x00000000
        /*0030*/ 	.short	0x0000
        /*0032*/ 	.short	0x0000
        /*0034*/ 	.byte	0x00, 0xf4, 0x21, 0x00


	//----- nvinfo : EIATTR_SPARSE_MMA_MASK
	.align		4
.L_15:
        /*0038*/ 	.byte	0x03, 0x50
        /*003a*/ 	.short	0x0000


	//----- nvinfo : EIATTR_MAXREG_COUNT
	.align		4
        /*003c*/ 	.byte	0x03, 0x1b
        /*003e*/ 	.short	0x00ff


	//----- nvinfo : EIATTR_EXIT_INSTR_OFFSETS
	.align		4
        /*0040*/ 	.byte	0x04, 0x1c
        /*0042*/ 	.short	(.L_17 - .L_16)


	//   ....[0]....
.L_16:
        /*0044*/ 	.word	0x00000370


	//----- nvinfo : EIATTR_REQNTID
	.align		4
.L_17:
        /*0048*/ 	.byte	0x04, 0x10
        /*004a*/ 	.short	(.L_19 - .L_18)
.L_18:
        /*004c*/ 	.word	0x00000080
        /*0050*/ 	.word	0x00000001
        /*0054*/ 	.word	0x00000001


	//----- nvinfo : EIATTR_CBANK_PARAM_SIZE
	.align		4
.L_19:
        /*0058*/ 	.byte	0x03, 0x19
        /*005a*/ 	.short	0x0014


	//----- nvinfo : EIATTR_PARAM_CBANK
	.align		4
        /*005c*/ 	.byte	0x04, 0x0a
        /*005e*/ 	.short	(.L_21 - .L_20)
	.align		4
.L_20:
        /*0060*/ 	.word	index@(.nv.constant0.triton_poi_fused_cat_hardtanh_backward_5)
        /*0064*/ 	.short	0x0210
        /*0066*/ 	.short	0x0014


	//----- nvinfo : EIATTR_SW_WAR
	.align		4
.L_21:
        /*0068*/ 	.byte	0x04, 0x36
        /*006a*/ 	.short	(.L_23 - .L_22)
.L_22:
        /*006c*/ 	.word	0x00000008
.L_23:


//--------------------- .nv.callgraph             --------------------------
	.section	.nv.callgraph,"",@"SHT_CUDA_CALLGRAPH"
	.align	4
	.sectionentsize	8
	.align		4
        /*0000*/ 	.word	0x00000000
	.align		4
        /*0004*/ 	.word	0xffffffff
	.align		4
        /*0008*/ 	.word	0x00000000
	.align		4
        /*000c*/ 	.word	0xfffffffe
	.align		4
        /*0010*/ 	.word	0x00000000
	.align		4
        /*0014*/ 	.word	0xfffffffd
	.align		4
        /*0018*/ 	.word	0x00000000
	.align		4
        /*001c*/ 	.word	0xfffffffc


//--------------------- .text.triton_poi_fused_cat_hardtanh_backward_5 --------------------------
	.section	.text.triton_poi_fused_cat_hardtanh_backward_5,"ax",@progbits
	.align	128
        .global         triton_poi_fused_cat_hardtanh_backward_5
        .type           triton_poi_fused_cat_hardtanh_backward_5,@function
        .size           triton_poi_fused_cat_hardtanh_backward_5,(.L_x_1 - triton_poi_fused_cat_hardtanh_backward_5)
        .other          triton_poi_fused_cat_hardtanh_backward_5,@"STO_CUDA_ENTRY STV_DEFAULT"
triton_poi_fused_cat_hardtanh_backward_5:
.text.triton_poi_fused_cat_hardtanh_backward_5:
[----:B------:R-:W-:Y:S01]  /*0000*/  LDC R1, c[0x0][0x28] ;  /* 0x00000a00ff017b82 */ /* 0x000fe20000000800 */
[----:B------:R-:W1:Y:S01]  /*0010*/  S2R R0, SR_TID.X ;  /* 0x0000000000007919 */ /* 0x000e620000002100 */
[----:B------:R-:W-:Y:S01]  /*0020*/  ULDC.64 UR4, c[0x0][0x210] ;  /* 0x0000840000047ab9 */ /* 0x000fe20000000a00 */
[----:B------:R-:W-:Y:S01]  /*0030*/  ULDC.64 UR6, c[0x0][0x218] ;  /* 0x0000860000067ab9 */ /* 0x000fe20000000a00 */
[----:B------:R-:W2:Y:S01]  /*0040*/  S2R R3, SR_CTAID.X ;  /* 0x0000000000037919 */ /* 0x000ea20000002500 */
[----:B-1----:R-:W-:-:S05]  /*0050*/  IMAD.SHL.U32 R0, R0, 0x2, RZ ;  /* 0x0000000200007824 */ /* 0x002fca00078e00ff */
[----:B------:R-:W-:-:S05]  /*0060*/  LOP3.LUT R0, R0, 0xfe, RZ, 0xc0, !PT ;  /* 0x000000fe00007812 */ /* 0x000fca00078ec0ff */
[----:B--2---:R-:W-:-:S05]  /*0070*/  IMAD R0, R3, 0x100, R0 ;  /* 0x0000010003007824 */ /* 0x004fca00078e0200 */
[----:B------:R-:W-:-:S04]  /*0080*/  SHF.R.S32.HI R3, RZ, 0x1f, R0 ;  /* 0x0000001fff037819 */ /* 0x000fc80000011400 */
[CC--:B------:R-:W-:Y:S02]  /*0090*/  LEA.HI R4, R3.reuse, R0.reuse, RZ, 0x4 ;  /* 0x0000000003047211 */ /* 0x0c0fe400078f20ff */
[----:B------:R-:W-:Y:S02]  /*00a0*/  LEA.HI R8, R3, R0, RZ, 0xb ;  /* 0x0000000003087211 */ /* 0x000fe400078f58ff */
[--C-:B------:R-:W-:Y:S02]  /*00b0*/  SHF.R.S32.HI R5, RZ, 0x4, R4.reuse ;  /* 0x00000004ff057819 */ /* 0x100fe40000011404 */
[----:B------:R-:W-:Y:S02]  /*00c0*/  SHF.R.S32.HI R2, RZ, 0x1f, R4 ;  /* 0x0000001fff027819 */ /* 0x000fe40000011404 */
[----:B------:R-:W-:Y:S02]  /*00d0*/  SHF.R.S32.HI R9, RZ, 0xb, R8 ;  /* 0x0000000bff097819 */ /* 0x000fe40000011408 */
[----:B------:R-:W-:-:S02]  /*00e0*/  LEA.HI R6, R2, R5, RZ, 0x7 ;  /* 0x0000000502067211 */ /* 0x000fc400078f38ff */
[----:B------:R-:W1:Y:S01]  /*00f0*/  LDC.64 R2, c[0x0][0x210] ;  /* 0x00008400ff027b82 */ /* 0x000e620000000a00 */
[----:B------:R-:W-:Y:S01]  /*0100*/  LOP3.LUT R7, R4, 0xfffffff0, RZ, 0xc0, !PT ;  /* 0xfffffff004077812 */ /* 0x000fe200078ec0ff */
[----:B------:R-:W-:Y:S01]  /*0110*/  IMAD.SHL.U32 R4, R9, 0x400, RZ ;  /* 0x0000040009047824 */ /* 0x000fe200078e00ff */
[----:B------:R-:W-:-:S03]  /*0120*/  LOP3.LUT R6, R6, 0xffffff80, RZ, 0xc0, !PT ;  /* 0xffffff8006067812 */ /* 0x000fc600078ec0ff */
[----:B------:R-:W-:Y:S02]  /*0130*/  IMAD.IADD R7, R0, 0x1, -R7 ;  /* 0x0000000100077824 */ /* 0x000fe400078e0a07 */
[----:B------:R-:W-:Y:S01]  /*0140*/  IMAD.IADD R6, R5, 0x1, -R6 ;  /* 0x0000000105067824 */ /* 0x000fe200078e0a06 */
[----:B------:R-:W-:-:S03]  /*0150*/  LOP3.LUT R5, R8, 0xfffff800, RZ, 0xc0, !PT ;  /* 0xfffff80008057812 */ /* 0x000fc600078ec0ff */
[----:B------:R-:W-:Y:S01]  /*0160*/  IMAD.SHL.U32 R8, R6, 0x10, RZ ;  /* 0x0000001006087824 */ /* 0x000fe200078e00ff */
[----:B------:R-:W-:Y:S02]  /*0170*/  IADD3 R9, R4, R0, -R5 ;  /* 0x0000000004097210 */ /* 0x000fe40007ffe805 */
[--C-:B------:R-:W-:Y:S02]  /*0180*/  SHF.R.S32.HI R5, RZ, 0x1f, R4.reuse ;  /* 0x0000001fff057819 */ /* 0x100fe40000011404 */
[----:B------:R-:W-:Y:S02]  /*0190*/  IADD3 R10, P2, P3, R8, R7, R4 ;  /* 0x00000007080a7210 */ /* 0x000fe40007b5e004 */
[----:B------:R-:W-:Y:S02]  /*01a0*/  SHF.R.S32.HI R7, RZ, 0x1f, R7 ;  /* 0x0000001fff077819 */ /* 0x000fe40000011407 */
[----:B------:R-:W-:Y:S02]  /*01b0*/  SHF.R.S32.HI R8, RZ, 0x1f, R8 ;  /* 0x0000001fff087819 */ /* 0x000fe40000011408 */
[----:B------:R-:W-:Y:S01]  /*01c0*/  ISETP.GT.AND P1, PT, R6, 0x3f, PT ;  /* 0x0000003f0600780c */ /* 0x000fe20003f24270 */
[----:B-1----:R-:W-:Y:S01]  /*01d0*/  IMAD.WIDE R2, R9, 0x4, R2 ;  /* 0x0000000409027825 */ /* 0x002fe200078e0202 */
[----:B------:R-:W-:-:S02]  /*01e0*/  IADD3.X R5, R8, R7, R5, P2, P3 ;  /* 0x0000000708057210 */ /* 0x000fc400017e6405 */
[----:B------:R-:W-:Y:S02]  /*01f0*/  CS2R R8, SRZ ;  /* 0x0000000000087805 */ /* 0x000fe4000001ff00 */
[----:B------:R-:W-:Y:S02]  /*0200*/  ISETP.GE.AND P0, PT, R6, 0x40, PT ;  /* 0x000000400600780c */ /* 0x000fe40003f06270 */
[----:B------:R-:W-:Y:S02]  /*0210*/  CS2R R6, SRZ ;  /* 0x0000000000067805 */ /* 0x000fe4000001ff00 */
[----:B------:R-:W-:-:S04]  /*0220*/  LEA R4, P2, R10, UR4, 0x2 ;  /* 0x000000040a047c11 */ /* 0x000fc8000f8410ff */
[----:B------:R-:W-:Y:S01]  /*0230*/  LEA.HI.X R5, R10, UR5, R5, 0x2, P2 ;  /* 0x000000050a057c11 */ /* 0x000fe200090f1405 */
[----:B------:R-:W-:-:S04]  /*0240*/  ULDC.64 UR4, c[0x0][0x208] ;  /* 0x0000820000047ab9 */ /* 0x000fc80000000a00 */
[----:B------:R-:W2:Y:S04]  /*0250*/  @P1 LDG.E.64 R8, desc[UR4][R4.64+-0x1000] ;  /* 0xfff0000404081981 */ /* 0x000ea8000c1e1b00 */
[----:B------:R1:W3:Y:S02]  /*0260*/  @!P0 LDG.E.64 R6, desc[UR4][R2.64] ;  /* 0x0000000402068981 */ /* 0x0002e4000c1e1b00 */
[----:B-1----:R-:W-:-:S04]  /*0270*/  IADD3 R2, P2, R0, UR6, RZ ;  /* 0x0000000600027c10 */ /* 0x002fc8000ff5e0ff */
[----:B------:R-:W-:Y:S02]  /*0280*/  LEA.HI.X.SX32 R3, R0, UR7, 0x1, P2 ;  /* 0x0000000700037c11 */ /* 0x000fe400090f0eff */
[----:B--2---:R-:W-:Y:S02]  /*0290*/  SEL R8, R8, RZ, P1 ;  /* 0x000000ff08087207 */ /* 0x004fe40000800000 */
[----:B------:R-:W-:Y:S02]  /*02a0*/  SEL R9, R9, RZ, P1 ;  /* 0x000000ff09097207 */ /* 0x000fe40000800000 */
[----:B---3--:R-:W-:Y:S01]  /*02b0*/  SEL R6, R6, RZ, !P0 ;  /* 0x000000ff06067207 */ /* 0x008fe20004000000 */
[----:B------:R-:W-:Y:S01]  /*02c0*/  @P0 FADD R6, RZ, -R8 ;  /* 0x80000008ff060221 */ /* 0x000fe20000000000 */
[----:B------:R-:W-:Y:S01]  /*02d0*/  SEL R7, R7, RZ, !P0 ;  /* 0x000000ff07077207 */ /* 0x000fe20004000000 */
[----:B------:R-:W-:-:S03]  /*02e0*/  @P0 FADD R7, RZ, -R9 ;  /* 0x80000009ff070221 */ /* 0x000fc60000000000 */
[C---:B------:R-:W-:Y:S02]  /*02f0*/  FSETP.GE.AND P0, PT, R6.reuse, 6, PT ;  /* 0x40c000000600780b */ /* 0x040fe40003f06000 */
[C---:B------:R-:W-:Y:S02]  /*0300*/  FSETP.GE.AND P1, PT, R7.reuse, 6, PT ;  /* 0x40c000000700780b */ /* 0x040fe40003f26000 */
[----:B------:R-:W-:Y:S02]  /*0310*/  FSETP.LE.OR P0, PT, R6, RZ, P0 ;  /* 0x000000ff0600720b */ /* 0x000fe40000703400 */
[----:B------:R-:W-:Y:S02]  /*0320*/  FSETP.LE.OR P1, PT, R7, RZ, P1 ;  /* 0x000000ff0700720b */ /* 0x000fe40000f23400 */
[----:B------:R-:W-:Y:S02]  /*0330*/  SEL R4, RZ, 0x1, !P0 ;  /* 0x00000001ff047807 */ /* 0x000fe40004000000 */
[----:B------:R-:W-:-:S05]  /*0340*/  SEL R5, RZ, 0x100, !P1 ;  /* 0x00000100ff057807 */ /* 0x000fca0004800000 */
[----:B------:R-:W-:-:S05]  /*0350*/  IMAD.IADD R5, R4, 0x1, R5 ;  /* 0x0000000104057824 */ /* 0x000fca00078e0205 */
[----:B------:R-:W-:Y:S01]  /*0360*/  STG.E.U16 desc[UR4][R2.64], R5 ;  /* 0x0000000502007986 */ /* 0x000fe2000c101504 */
[----:B------:R-:W-:Y:S05]  /*0370*/  EXIT ;  /* 0x000000000000794d */ /* 0x000fea0003800000 */
.L_x_0:
[----:B------:R-:W-:-:S00]  /*0380*/  BRA `(.L_x_0) ;  /* 0xfffffffc00fc7947 */ /* 0x000fc0000383ffff */
[----:B------:R-:W-:-:S00]  /*0390*/  NOP ;  /* 0x0000000000007918 */ /* 0x000fc00000000000 */
        /* <DEDUP_REMOVED lines=14> */
.L_x_1:


//--------------------- .nv.constant0.triton_poi_fused_cat_hardtanh_backward_5 --------------------------
	.section	.nv.constant0.triton_poi_fused_cat_hardtanh_backward_5,"a",@progbits
	.sectionflags	@""
	.align	4
.nv.constant0.triton_poi_fused_cat_hardtanh_backward_5:
	.zero		548
